	.headerflags	@"EF_CUDA_TEXMODE_UNIFIED EF_CUDA_64BIT_ADDRESS EF_CUDA_ACCELERATORS EF_CUDA_SM90 EF_CUDA_VIRTUAL_SM(EF_CUDA_SM90)"
	.elftype	@"ET_EXEC"


//--------------------- .nv.info                  --------------------------
	.section	.nv.info,"",@"SHT_CUDA_INFO"
	.align	4


	//----- nvinfo : EIATTR_REGCOUNT
	.align		4
        /*0000*/ 	.byte	0x04, 0x2f
        /*0002*/ 	.short	(.L_3 - .L_2)
	.align		4
.L_2:
        /*0004*/ 	.word	index@(triton_poi_fused__native_batch_norm_legit_no_training__prelu_kernel_add_25)
        /*0008*/ 	.word	0x00000028


	//----- nvinfo : EIATTR_MIN_STACK_SIZE
	.align		4
.L_3:
        /*000c*/ 	.byte	0x04, 0x12
        /*000e*/ 	.short	(.L_5 - .L_4)
	.align		4
.L_4:
        /*0010*/ 	.word	index@(triton_poi_fused__native_batch_norm_legit_no_training__prelu_kernel_add_25)
        /*0014*/ 	.word	0x00000000


	//----- nvinfo : EIATTR_FRAME_SIZE
	.align		4
.L_5:
        /*0018*/ 	.byte	0x04, 0x11
        /*001a*/ 	.short	(.L_7 - .L_6)
	.align		4
.L_6:
        /*001c*/ 	.word	index@(triton_poi_fused__native_batch_norm_legit_no_training__prelu_kernel_add_25)
        /*0020*/ 	.word	0x00000000


	//----- nvinfo : EIATTR_MIN_STACK_SIZE
	.align		4
.L_7:
        /*0024*/ 	.byte	0x04, 0x12
        /*0026*/ 	.short	(.L_9 - .L_8)
	.align		4
.L_8:
        /*0028*/ 	.word	index@(triton_poi_fused__native_batch_norm_legit_no_training__prelu_kernel_add_25)
        /*002c*/ 	.word	0x00000000
.L_9:


//--------------------- .nv.info.triton_poi_fused__native_batch_norm_legit_no_training__prelu_kernel_add_25 --------------------------
	.section	.nv.info.triton_poi_fused__native_batch_norm_legit_no_training__prelu_kernel_add_25,"",@"SHT_CUDA_INFO"
	.sectionflags	@""
	.align	4


	//----- nvinfo : EIATTR_CUDA_API_VERSION
	.align		4
        /*0000*/ 	.byte	0x04, 0x37
        /*0002*/ 	.short	(.L_11 - .L_10)
.L_10:
        /*0004*/ 	.word	0x0000007c


	//----- nvinfo : EIATTR_KPARAM_INFO
	.align		4
.L_11:
        /*0008*/ 	.byte	0x04, 0x17
        /*000a*/ 	.short	(.L_13 - .L_12)
.L_12:
        /*000c*/ 	.word	0x00000000
        /*0010*/ 	.short	0x0017
        /*0012*/ 	.short	0x00b8
        /*0014*/ 	.byte	0x00, 0xf0, 0x11, 0x00


	//----- nvinfo : EIATTR_KPARAM_INFO
	.align		4
.L_13:
        /*0018*/ 	.byte	0x04, 0x17
        /*001a*/ 	.short	(.L_15 - .L_14)
.L_14:
        /*001c*/ 	.word	0x00000000
        /*0020*/ 	.short	0x0016
        /*0022*/ 	.short	0x00b0
        /*0024*/ 	.byte	0x00, 0xf4, 0x21, 0x00


	//----- nvinfo : EIATTR_KPARAM_INFO
	.align		4
.L_15:
        /*0028*/ 	.byte	0x04, 0x17
        /*002a*/ 	.short	(.L_17 - .L_16)
.L_16:
        /*002c*/ 	.word	0x00000000
        /*0030*/ 	.short	0x0015
        /*0032*/ 	.short	0x00a8
        /*0034*/ 	.byte	0x00, 0xf4, 0x21, 0x00


	//----- nvinfo : EIATTR_KPARAM_INFO
	.align		4
.L_17:
        /*0038*/ 	.byte	0x04, 0x17
        /*003a*/ 	.short	(.L_19 - .L_18)
.L_18:
        /*003c*/ 	.word	0x00000000
        /*0040*/ 	.short	0x0014
        /*0042*/ 	.short	0x00a0
        /*0044*/ 	.byte	0x00, 0xf4, 0x21, 0x00


	//----- nvinfo : EIATTR_KPARAM_INFO
	.align		4
.L_19:
        /*0048*/ 	.byte	0x04, 0x17
        /*004a*/ 	.short	(.L_21 - .L_20)
.L_20:
        /*004c*/ 	.word	0x00000000
        /*0050*/ 	.short	0x0013
        /*0052*/ 	.short	0x0098
        /*0054*/ 	.byte	0x00, 0xf4, 0x21, 0x00


	//----- nvinfo : EIATTR_KPARAM_INFO
	.align		4
.L_21:
        /*0058*/ 	.byte	0x04, 0x17
        /*005a*/ 	.short	(.L_23 - .L_22)
.L_22:
        /*005c*/ 	.word	0x00000000
        /*0060*/ 	.short	0x0012
        /*0062*/ 	.short	0x0090
        /*0064*/ 	.byte	0x00, 0xf4, 0x21, 0x00


	//----- nvinfo : EIATTR_KPARAM_INFO
	.align		4
.L_23:
        /*0068*/ 	.byte	0x04, 0x17
        /*006a*/ 	.short	(.L_25 - .L_24)
.L_24:
        /*006c*/ 	.word	0x00000000
        /*0070*/ 	.short	0x0011
        /*0072*/ 	.short	0x0088
        /*0074*/ 	.byte	0x00, 0xf4, 0x21, 0x00


	//----- nvinfo : EIATTR_KPARAM_INFO
	.align		4
.L_25:
        /*0078*/ 	.byte	0x04, 0x17
        /*007a*/ 	.short	(.L_27 - .L_26)
.L_26:
        /*007c*/ 	.word	0x00000000
        /*0080*/ 	.short	0x0010
        /*0082*/ 	.short	0x0080
        /*0084*/ 	.byte	0x00, 0xf4, 0x21, 0x00


	//----- nvinfo : EIATTR_KPARAM_INFO
	.align		4
.L_27:
        /*0088*/ 	.byte	0x04, 0x17
        /*008a*/ 	.short	(.L_29 - .L_28)
.L_28:
        /*008c*/ 	.word	0x00000000
        /*0090*/ 	.short	0x000f
        /*0092*/ 	.short	0x0078
        /*0094*/ 	.byte	0x00, 0xf4, 0x21, 0x00


	//----- nvinfo : EIATTR_KPARAM_INFO
	.align		4
.L_29:
        /*0098*/ 	.byte	0x04, 0x17
        /*009a*/ 	.short	(.L_31 - .L_30)
.L_30:
        /*009c*/ 	.word	0x00000000
        /*00a0*/ 	.short	0x000e
        /*00a2*/ 	.short	0x0070
        /*00a4*/ 	.byte	0x00, 0xf4, 0x21, 0x00


	//----- nvinfo : EIATTR_KPARAM_INFO
	.align		4
.L_31:
        /*00a8*/ 	.byte	0x04, 0x17
        /*00aa*/ 	.short	(.L_33 - .L_32)
.L_32:
        /*00ac*/ 	.word	0x00000000
        /*00b0*/ 	.short	0x000d
        /*00b2*/ 	.short	0x0068
        /*00b4*/ 	.byte	0x00, 0xf4, 0x21, 0x00


	//----- nvinfo : EIATTR_KPARAM_INFO
	.align		4
.L_33:
        /*00b8*/ 	.byte	0x04, 0x17
        /*00ba*/ 	.short	(.L_35 - .L_34)
.L_34:
        /*00bc*/ 	.word	0x00000000
        /*00c0*/ 	.short	0x000c
        /*00c2*/ 	.short	0x0060
        /*00c4*/ 	.byte	0x00, 0xf4, 0x21, 0x00


	//----- nvinfo : EIATTR_KPARAM_INFO
	.align		4
.L_35:
        /*00c8*/ 	.byte	0x04, 0x17
        /*00ca*/ 	.short	(.L_37 - .L_36)
.L_36:
        /*00cc*/ 	.word	0x00000000
        /*00d0*/ 	.short	0x000b
        /*00d2*/ 	.short	0x0058
        /*00d4*/ 	.byte	0x00, 0xf4, 0x21, 0x00


	//----- nvinfo : EIATTR_KPARAM_INFO
	.align		4
.L_37:
        /*00d8*/ 	.byte	0x04, 0x17
        /*00da*/ 	.short	(.L_39 - .L_38)
.L_38:
        /*00dc*/ 	.word	0x00000000
        /*00e0*/ 	.short	0x000a
        /*00e2*/ 	.short	0x0050
        /*00e4*/ 	.byte	0x00, 0xf4, 0x21, 0x00


	//----- nvinfo : EIATTR_KPARAM_INFO
	.align		4
.L_39:
        /*00e8*/ 	.byte	0x04, 0x17
        /*00ea*/ 	.short	(.L_41 - .L_40)
.L_40:
        /*00ec*/ 	.word	0x00000000
        /*00f0*/ 	.short	0x0009
        /*00f2*/ 	.short	0x0048
        /*00f4*/ 	.byte	0x00, 0xf4, 0x21, 0x00


	//----- nvinfo : EIATTR_KPARAM_INFO
	.align		4
.L_41:
        /*00f8*/ 	.byte	0x04, 0x17
        /*00fa*/ 	.short	(.L_43 - .L_42)
.L_42:
        /*00fc*/ 	.word	0x00000000
        /*0100*/ 	.short	0x0008
        /*0102*/ 	.short	0x0040
        /*0104*/ 	.byte	0x00, 0xf4, 0x21, 0x00


	//----- nvinfo : EIATTR_KPARAM_INFO
	.align		4
.L_43:
        /*0108*/ 	.byte	0x04, 0x17
        /*010a*/ 	.short	(.L_45 - .L_44)
.L_44:
        /*010c*/ 	.word	0x00000000
        /*0110*/ 	.short	0x0007
        /*0112*/ 	.short	0x0038
        /*0114*/ 	.byte	0x00, 0xf4, 0x21, 0x00


	//----- nvinfo : EIATTR_KPARAM_INFO
	.align		4
.L_45:
        /*0118*/ 	.byte	0x04, 0x17
        /*011a*/ 	.short	(.L_47 - .L_46)
.L_46:
        /*011c*/ 	.word	0x00000000
        /*0120*/ 	.short	0x0006
        /*0122*/ 	.short	0x0030
        /*0124*/ 	.byte	0x00, 0xf4, 0x21, 0x00


	//----- nvinfo : EIATTR_KPARAM_INFO
	.align		4
.L_47:
        /*0128*/ 	.byte	0x04, 0x17
        /*012a*/ 	.short	(.L_49 - .L_48)
.L_48:
        /*012c*/ 	.word	0x00000000
        /*0130*/ 	.short	0x0005
        /*0132*/ 	.short	0x0028
        /*0134*/ 	.byte	0x00, 0xf4, 0x21, 0x00


	//----- nvinfo : EIATTR_KPARAM_INFO
	.align		4
.L_49:
        /*0138*/ 	.byte	0x04, 0x17
        /*013a*/ 	.short	(.L_51 - .L_50)
.L_50:
        /*013c*/ 	.word	0x00000000
        /*0140*/ 	.short	0x0004
        /*0142*/ 	.short	0x0020
        /*0144*/ 	.byte	0x00, 0xf4, 0x21, 0x00


	//----- nvinfo : EIATTR_KPARAM_INFO
	.align		4
.L_51:
        /*0148*/ 	.byte	0x04, 0x17
        /*014a*/ 	.short	(.L_53 - .L_52)
.L_52:
        /*014c*/ 	.word	0x00000000
        /*0150*/ 	.short	0x0003
        /*0152*/ 	.short	0x0018
        /*0154*/ 	.byte	0x00, 0xf4, 0x21, 0x00


	//----- nvinfo : EIATTR_KPARAM_INFO
	.align		4
.L_53:
        /*0158*/ 	.byte	0x04, 0x17
        /*015a*/ 	.short	(.L_55 - .L_54)
.L_54:
        /*015c*/ 	.word	0x00000000
        /*0160*/ 	.short	0x0002
        /*0162*/ 	.short	0x0010
        /*0164*/ 	.byte	0x00, 0xf4, 0x21, 0x00


	//----- nvinfo : EIATTR_KPARAM_INFO
	.align		4
.L_55:
        /*0168*/ 	.byte	0x04, 0x17
        /*016a*/ 	.short	(.L_57 - .L_56)
.L_56:
        /*016c*/ 	.word	0x00000000
        /*0170*/ 	.short	0x0001
        /*0172*/ 	.short	0x0008
        /*0174*/ 	.byte	0x00, 0xf4, 0x21, 0x00


	//----- nvinfo : EIATTR_KPARAM_INFO
	.align		4
.L_57:
        /*0178*/ 	.byte	0x04, 0x17
        /*017a*/ 	.short	(.L_59 - .L_58)
.L_58:
        /*017c*/ 	.word	0x00000000
        /*0180*/ 	.short	0x0000
        /*0182*/ 	.short	0x0000
        /*0184*/ 	.byte	0x00, 0xf4, 0x21, 0x00


	//----- nvinfo : EIATTR_SPARSE_MMA_MASK
	.align		4
.L_59:
        /*0188*/ 	.byte	0x03, 0x50
        /*018a*/ 	.short	0x0000


	//----- nvinfo : EIATTR_MAXREG_COUNT
	.align		4
        /*018c*/ 	.byte	0x03, 0x1b
        /*018e*/ 	.short	0x00ff


	//----- nvinfo : EIATTR_EXIT_INSTR_OFFSETS
	.align		4
        /*0190*/ 	.byte	0x04, 0x1c
        /*0192*/ 	.short	(.L_61 - .L_60)


	//   ....[0]....
.L_60:
        /*0194*/ 	.word	0x00000960


	//----- nvinfo : EIATTR_REQNTID
	.align		4
.L_61:
        /*0198*/ 	.byte	0x04, 0x10
        /*019a*/ 	.short	(.L_63 - .L_62)
.L_62:
        /*019c*/ 	.word	0x00000080
        /*01a0*/ 	.word	0x00000001
        /*01a4*/ 	.word	0x00000001


	//----- nvinfo : EIATTR_CBANK_PARAM_SIZE
	.align		4
.L_63:
        /*01a8*/ 	.byte	0x03, 0x19
        /*01aa*/ 	.short	0x00bc


	//----- nvinfo : EIATTR_PARAM_CBANK
	.align		4
        /*01ac*/ 	.byte	0x04, 0x0a
        /*01ae*/ 	.short	(.L_65 - .L_64)
	.align		4
.L_64:
        /*01b0*/ 	.word	index@(.nv.constant0.triton_poi_fused__native_batch_norm_legit_no_training__prelu_kernel_add_25)
        /*01b4*/ 	.short	0x0210
        /*01b6*/ 	.short	0x00bc


	//----- nvinfo : EIATTR_SW_WAR
	.align		4
.L_65:
        /*01b8*/ 	.byte	0x04, 0x36
        /*01ba*/ 	.short	(.L_67 - .L_66)
.L_66:
        /*01bc*/ 	.word	0x00000008
.L_67:


//--------------------- .nv.callgraph             --------------------------
	.section	.nv.callgraph,"",@"SHT_CUDA_CALLGRAPH"
	.align	4
	.sectionentsize	8
	.align		4
        /*0000*/ 	.word	0x00000000
	.align		4
        /*0004*/ 	.word	0xffffffff
	.align		4
        /*0008*/ 	.word	0x00000000
	.align		4
        /*000c*/ 	.word	0xfffffffe
	.align		4
        /*0010*/ 	.word	0x00000000
	.align		4
        /*0014*/ 	.word	0xfffffffd
	.align		4
        /*0018*/ 	.word	0x00000000
	.align		4
        /*001c*/ 	.word	0xfffffffc


//--------------------- .nv.constant4             --------------------------
	.section	.nv.constant4,"a",@progbits
	.align	8
	.align		8
.nv.constant4:
        /*0000*/ 	.dword	_$_str
	.align		8
        /*0008*/ 	.dword	_$_str_$_2


//--------------------- .text.triton_poi_fused__native_batch_norm_legit_no_training__prelu_kernel_add_25 --------------------------
	.section	.text.triton_poi_fused__native_batch_norm_legit_no_training__prelu_kernel_add_25,"ax",@progbits
	.align	128
        .global         triton_poi_fused__native_batch_norm_legit_no_training__prelu_kernel_add_25
        .type           triton_poi_fused__native_batch_norm_legit_no_training__prelu_kernel_add_25,@function
        .size           triton_poi_fused__native_batch_norm_legit_no_training__prelu_kernel_add_25,(.L_x_1 - triton_poi_fused__native_batch_norm_legit_no_training__prelu_kernel_add_25)
        .other          triton_poi_fused__native_batch_norm_legit_no_training__prelu_kernel_add_25,@"STO_CUDA_ENTRY STV_DEFAULT"
triton_poi_fused__native_batch_norm_legit_no_training__prelu_kernel_add_25:
.text.triton_poi_fused__native_batch_norm_legit_no_training__prelu_kernel_add_25:
[----:B------:R-:W-:Y:S01]  /*0000*/  LDC R1, c[0x0][0x28] ;  /* 0x00000a00ff017b82 */ /* 0x000fe20000000800 */
[----:B------:R-:W1:Y:S07]  /*0010*/  S2R R0, SR_TID.X ;  /* 0x0000000000007919 */ /* 0x000e6e0000002100 */
[----:B------:R-:W2:Y:S01]  /*0020*/  LDC.64 R6, c[0x0][0x280] ;  /* 0x0000a000ff067b82 */ /* 0x000ea20000000a00 */
[----:B------:R-:W-:Y:S01]  /*0030*/  ULDC.64 UR4, c[0x0][0x208] ;  /* 0x0000820000047ab9 */ /* 0x000fe20000000a00 */
[----:B------:R-:W3:Y:S06]  /*0040*/  S2R R5, SR_CTAID.X ;  /* 0x0000000000057919 */ /* 0x000eec0000002500 */
[----:B------:R-:W4:Y:S08]  /*0050*/  LDC.64 R2, c[0x0][0x230] ;  /* 0x00008c00ff027b82 */ /* 0x000f300000000a00 */
[----:B------:R-:W5:Y:S08]  /*0060*/  LDC.64 R10, c[0x0][0x270] ;  /* 0x00009c00ff0a7b82 */ /* 0x000f700000000a00 */
[----:B------:R-:W5:Y:S01]  /*0070*/  LDC.64 R8, c[0x0][0x278] ;  /* 0x00009e00ff087b82 */ /* 0x000f620000000a00 */
[----:B-1----:R-:W-:Y:S01]  /*0080*/  SHF.L.U32 R0, R0, 0x1, RZ ;  /* 0x0000000100007819 */ /* 0x002fe200000006ff */
[----:B------:R-:W-:-:S06]  /*0090*/  HFMA2.MMA R19, -RZ, RZ, 1.625, 0 ;  /* 0x3e800000ff137435 */ /* 0x000fcc00000001ff */
[----:B------:R-:W1:Y:S01]  /*00a0*/  LDC.64 R14, c[0x0][0x240] ;  /* 0x00009000ff0e7b82 */ /* 0x000e620000000a00 */
[----:B---3--:R-:W-:Y:S02]  /*00b0*/  SHF.R.S32.HI R4, RZ, 0x17, R5 ;  /* 0x00000017ff047819 */ /* 0x008fe40000011405 */
[----:B------:R-:W-:Y:S02]  /*00c0*/  LOP3.LUT R0, R0, 0xfe, RZ, 0xc0, !PT ;  /* 0x000000fe00007812 */ /* 0x000fe400078ec0ff */
[----:B------:R-:W-:Y:S02]  /*00d0*/  SGXT R4, R4, 0x1 ;  /* 0x000000010404781a */ /* 0x000fe40000000200 */
[----:B------:R-:W-:Y:S01]  /*00e0*/  LEA R5, R5, R0, 0x8 ;  /* 0x0000000005057211 */ /* 0x000fe200078e40ff */
[----:B------:R-:W3:Y:S03]  /*00f0*/  LDC.64 R16, c[0x0][0x228] ;  /* 0x00008a00ff107b82 */ /* 0x000ee60000000a00 */
[----:B------:R-:W-:-:S04]  /*0100*/  LEA.HI R4, R4, R5, RZ, 0x6 ;  /* 0x0000000504047211 */ /* 0x000fc800078f30ff */
[----:B------:R-:W-:Y:S01]  /*0110*/  SHF.R.S32.HI R4, RZ, 0x6, R4 ;  /* 0x00000006ff047819 */ /* 0x000fe20000011404 */
[----:B------:R-:W3:Y:S03]  /*0120*/  LDC.64 R28, c[0x0][0x290] ;  /* 0x0000a400ff1c7b82 */ /* 0x000ee60000000a00 */
[----:B------:R-:W-:-:S04]  /*0130*/  LEA.HI R0, R4, R4, RZ, 0x5 ;  /* 0x0000000404007211 */ /* 0x000fc800078f28ff */
[----:B------:R-:W-:Y:S01]  /*0140*/  LOP3.LUT R25, R0, 0xffffffe0, RZ, 0xc0, !PT ;  /* 0xffffffe000197812 */ /* 0x000fe200078ec0ff */
[----:B------:R-:W3:Y:S03]  /*0150*/  LDC.64 R36, c[0x0][0x248] ;  /* 0x00009200ff247b82 */ /* 0x000ee60000000a00 */
[----:B------:R-:W-:-:S05]  /*0160*/  IADD3 R25, R4, -R25, RZ ;  /* 0x8000001904197210 */ /* 0x000fca0007ffe0ff */
[C---:B--2---:R-:W-:Y:S01]  /*0170*/  IMAD.WIDE R6, R25.reuse, 0x4, R6 ;  /* 0x0000000419067825 */ /* 0x044fe200078e0206 */
[----:B------:R-:W2:Y:S03]  /*0180*/  LDC.64 R34, c[0x0][0x258] ;  /* 0x00009600ff227b82 */ /* 0x000ea60000000a00 */
[----:B----4-:R-:W-:Y:S02]  /*0190*/  IMAD.WIDE R2, R25, 0x4, R2 ;  /* 0x0000000419027825 */ /* 0x010fe400078e0202 */
[----:B------:R-:W4:Y:S03]  /*01a0*/  LDG.E.EL R6, desc[UR4][R6.64] ;  /* 0x0000000406067981 */ /* 0x000f26000c2e1900 */
[----:B------:R-:W2:Y:S01]  /*01b0*/  LDC.64 R32, c[0x0][0x268] ;  /* 0x00009a00ff207b82 */ /* 0x000ea20000000a00 */
[----:B------:R-:W4:Y:S01]  /*01c0*/  LDG.E.EL R2, desc[UR4][R2.64] ;  /* 0x0000000402027981 */ /* 0x000f22000c2e1900 */
[----:B-----5:R-:W-:-:S04]  /*01d0*/  IMAD.WIDE R10, R5, 0x4, R10 ;  /* 0x00000004050a7825 */ /* 0x020fc800078e020a */
[C---:B0-----:R-:W-:Y:S02]  /*01e0*/  IMAD.WIDE R8, R25.reuse, 0x4, R8 ;  /* 0x0000000419087825 */ /* 0x041fe400078e0208 */
[----:B------:R-:W5:Y:S01]  /*01f0*/  LDG.E.64 R10, desc[UR4][R10.64] ;  /* 0x000000040a0a7981 */ /* 0x000f62000c1e1b00 */
[----:B------:R-:W0:Y:S03]  /*0200*/  LDC.64 R30, c[0x0][0x288] ;  /* 0x0000a200ff1e7b82 */ /* 0x000e260000000a00 */
[----:B------:R-:W5:Y:S01]  /*0210*/  LDG.E.EL R27, desc[UR4][R8.64] ;  /* 0x00000004081b7981 */ /* 0x000f62000c2e1900 */
[----:B-1----:R-:W-:-:S04]  /*0220*/  IMAD.WIDE R14, R25, 0x4, R14 ;  /* 0x00000004190e7825 */ /* 0x002fc800078e020e */
[----:B---3--:R-:W-:-:S04]  /*0230*/  IMAD.WIDE R16, R25, 0x4, R16 ;  /* 0x0000000419107825 */ /* 0x008fc800078e0210 */
[C---:B------:R-:W-:Y:S01]  /*0240*/  IMAD.WIDE R28, R25.reuse, 0x4, R28 ;  /* 0x00000004191c7825 */ /* 0x040fe200078e021c */
[----:B------:R1:W3:Y:S04]  /*0250*/  LDG.E.EL R23, desc[UR4][R16.64] ;  /* 0x0000000410177981 */ /* 0x0002e8000c2e1900 */
[----:B------:R1:W3:Y:S02]  /*0260*/  LDG.E.EL R8, desc[UR4][R28.64] ;  /* 0x000000041c087981 */ /* 0x0002e4000c2e1900 */
[----:B-1----:R-:W1:Y:S08]  /*0270*/  LDC.64 R16, c[0x0][0x220] ;  /* 0x00008800ff107b82 */ /* 0x002e700000000a00 */
[----:B------:R-:W1:Y:S01]  /*0280*/  LDC.64 R28, c[0x0][0x250] ;  /* 0x00009400ff1c7b82 */ /* 0x000e620000000a00 */
[----:B------:R-:W-:-:S04]  /*0290*/  IMAD.WIDE R36, R25, 0x4, R36 ;  /* 0x0000000419247825 */ /* 0x000fc800078e0224 */
[----:B--2---:R-:W-:-:S04]  /*02a0*/  IMAD.WIDE R34, R25, 0x4, R34 ;  /* 0x0000000419227825 */ /* 0x004fc800078e0222 */
[----:B------:R-:W-:-:S04]  /*02b0*/  IMAD.WIDE R32, R25, 0x4, R32 ;  /* 0x0000000419207825 */ /* 0x000fc800078e0220 */
[----:B0-----:R-:W-:Y:S01]  /*02c0*/  IMAD.WIDE R30, R25, 0x4, R30 ;  /* 0x00000004191e7825 */ /* 0x001fe200078e021e */
[----:B------:R-:W2:Y:S03]  /*02d0*/  LDG.E.EL R22, desc[UR4][R32.64] ;  /* 0x0000000420167981 */ /* 0x000ea6000c2e1900 */
[----:B-1----:R-:W-:-:S06]  /*02e0*/  IMAD.WIDE R16, R5, 0x4, R16 ;  /* 0x0000000405107825 */ /* 0x002fcc00078e0210 */
[----:B------:R-:W3:Y:S01]  /*02f0*/  LDG.E.64 R16, desc[UR4][R16.64] ;  /* 0x0000000410107981 */ /* 0x000ee2000c1e1b00 */
[----:B------:R-:W-:-:S04]  /*0300*/  IMAD.WIDE R28, R5, 0x4, R28 ;  /* 0x00000004051c7825 */ /* 0x000fc800078e021c */
[----:B----4-:R-:W-:Y:S02]  /*0310*/  FADD R12, R6, 9.9999997473787516356e-06 ;  /* 0x3727c5ac060c7421 */ /* 0x010fe40000000000 */
[----:B------:R-:W0:Y:S02]  /*0320*/  LDC.64 R6, c[0x0][0x2a8] ;  /* 0x0000aa00ff067b82 */ /* 0x000e240000000a00 */
[----:B------:R-:W1:Y:S01]  /*0330*/  MUFU.SQRT R13, R12 ;  /* 0x0000000c000d7308 */ /* 0x000e620000002000 */
[----:B------:R-:W-:-:S05]  /*0340*/  FADD R0, R2, 9.9999997473787516356e-06 ;  /* 0x3727c5ac02007421 */ /* 0x000fca0000000000 */
[----:B------:R-:W4:Y:S02]  /*0350*/  LDC.64 R2, c[0x0][0x238] ;  /* 0x00008e00ff027b82 */ /* 0x000f240000000a00 */
[----:B------:R-:W5:Y:S01]  /*0360*/  MUFU.SQRT R4, R0 ;  /* 0x0000000000047308 */ /* 0x000f620000002000 */
[C---:B-1----:R-:W-:Y:S02]  /*0370*/  FSETP.GT.AND P1, PT, R13.reuse, 8.50705917302346158658e+37, PT ;  /* 0x7e8000000d00780b */ /* 0x042fe40003f24000 */
[----:B------:R-:W-:-:S11]  /*0380*/  FSETP.GEU.AND P3, PT, R13, 1.175494350822287508e-38, PT ;  /* 0x008000000d00780b */ /* 0x000fd60003f6e000 */
[----:B------:R-:W-:-:S04]  /*0390*/  @P1 FMUL R13, R13, 0.25 ;  /* 0x3e8000000d0d1820 */ /* 0x000fc80000400000 */
[----:B------:R-:W-:Y:S01]  /*03a0*/  @!P3 FMUL R13, R13, 16777216 ;  /* 0x4b8000000d0db820 */ /* 0x000fe20000400000 */
[----:B-----5:R-:W-:-:S03]  /*03b0*/  FSETP.GT.AND P0, PT, R4, 8.50705917302346158658e+37, PT ;  /* 0x7e8000000400780b */ /* 0x020fc60003f04000 */
[----:B------:R1:W5:Y:S01]  /*03c0*/  MUFU.RCP R20, R13 ;  /* 0x0000000d00147308 */ /* 0x0003620000001000 */
[C---:B------:R-:W-:Y:S02]  /*03d0*/  FSEL R0, R19.reuse, 1, P0 ;  /* 0x3f80000013007808 */ /* 0x040fe40000000000 */
[----:B------:R-:W-:Y:S01]  /*03e0*/  FSEL R19, R19, 1, P1 ;  /* 0x3f80000013137808 */ /* 0x000fe20000800000 */
[----:B-1----:R-:W1:Y:S04]  /*03f0*/  LDC.64 R12, c[0x0][0x298] ;  /* 0x0000a600ff0c7b82 */ /* 0x002e680000000a00 */
[----:B------:R-:W-:-:S04]  /*0400*/  @!P3 FMUL R19, R19, 16777216 ;  /* 0x4b8000001313b820 */ /* 0x000fc80000400000 */
[----:B-----5:R-:W-:Y:S02]  /*0410*/  FMUL R20, R20, R19 ;  /* 0x0000001314147220 */ /* 0x020fe40000400000 */
[----:B------:R-:W5:Y:S01]  /*0420*/  LDC.64 R18, c[0x0][0x2b8] ;  /* 0x0000ae00ff127b82 */ /* 0x000f620000000a00 */
[----:B0-----:R-:W-:Y:S01]  /*0430*/  IMAD.WIDE R6, R25, 0x4, R6 ;  /* 0x0000000419067825 */ /* 0x001fe200078e0206 */
[----:B------:R-:W-:-:S05]  /*0440*/  FSETP.GEU.AND P2, PT, R4, 1.175494350822287508e-38, PT ;  /* 0x008000000400780b */ /* 0x000fca0003f4e000 */
[----:B------:R-:W2:Y:S01]  /*0450*/  LDG.E.EL R6, desc[UR4][R6.64] ;  /* 0x0000000406067981 */ /* 0x000ea2000c2e1900 */
[----:B------:R-:W-:Y:S01]  /*0460*/  @P0 FMUL R4, R4, 0.25 ;  /* 0x3e80000004040820 */ /* 0x000fe20000400000 */
[C---:B-1----:R-:W-:Y:S02]  /*0470*/  IMAD.WIDE R12, R25.reuse, 0x4, R12 ;  /* 0x00000004190c7825 */ /* 0x042fe400078e020c */
[----:B------:R0:W2:Y:S04]  /*0480*/  LDG.E.EL R7, desc[UR4][R14.64] ;  /* 0x000000040e077981 */ /* 0x0000a8000c2e1900 */
[----:B------:R1:W2:Y:S01]  /*0490*/  LDG.E.EL R21, desc[UR4][R12.64] ;  /* 0x000000040c157981 */ /* 0x0002a2000c2e1900 */
[----:B0-----:R-:W0:Y:S01]  /*04a0*/  LDC.64 R14, c[0x0][0x2a0] ;  /* 0x0000a800ff0e7b82 */ /* 0x001e220000000a00 */
[----:B------:R-:W-:Y:S01]  /*04b0*/  @!P2 FMUL R4, R4, 16777216 ;  /* 0x4b8000000404a820 */ /* 0x000fe20000400000 */
[----:B-----5:R-:W-:-:S06]  /*04c0*/  IMAD.WIDE R18, R25, 0x4, R18 ;  /* 0x0000000419127825 */ /* 0x020fcc00078e0212 */
[----:B-1----:R-:W1:Y:S01]  /*04d0*/  LDC.64 R12, c[0x0][0x2b0] ;  /* 0x0000ac00ff0c7b82 */ /* 0x002e620000000a00 */
[----:B------:R5:W0:Y:S02]  /*04e0*/  MUFU.RCP R9, R4 ;  /* 0x0000000400097308 */ /* 0x000a240000001000 */
[----:B-----5:R5:W2:Y:S05]  /*04f0*/  LDG.E.EL R4, desc[UR4][R18.64] ;  /* 0x0000000412047981 */ /* 0x020aaa000c2e1900 */
[----:B-----5:R-:W5:Y:S01]  /*0500*/  LDC.64 R18, c[0x0][0x260] ;  /* 0x00009800ff127b82 */ /* 0x020f620000000a00 */
[----:B0-----:R-:W-:-:S04]  /*0510*/  IMAD.WIDE R14, R5, 0x4, R14 ;  /* 0x00000004050e7825 */ /* 0x001fc800078e020e */
[----:B-1----:R-:W-:Y:S02]  /*0520*/  IMAD.WIDE R12, R5, 0x4, R12 ;  /* 0x00000004050c7825 */ /* 0x002fe400078e020c */
[----:B------:R-:W2:Y:S02]  /*0530*/  LDG.E.64 R14, desc[UR4][R14.64] ;  /* 0x000000040e0e7981 */ /* 0x000ea4000c1e1b00 */
[----:B----4-:R-:W-:-:S04]  /*0540*/  IMAD.WIDE R2, R25, 0x4, R2 ;  /* 0x0000000419027825 */ /* 0x010fc800078e0202 */
[--C-:B------:R-:W-:Y:S01]  /*0550*/  FADD R25, R10, -R27.reuse ;  /* 0x8000001b0a197221 */ /* 0x100fe20000000000 */
[----:B------:R-:W-:Y:S01]  /*0560*/  FADD R27, R11, -R27 ;  /* 0x8000001b0b1b7221 */ /* 0x000fe20000000000 */
[----:B------:R-:W4:Y:S04]  /*0570*/  LDG.E.64 R12, desc[UR4][R12.64] ;  /* 0x000000040c0c7981 */ /* 0x000f28000c1e1b00 */
[----:B------:R-:W4:Y:S04]  /*0580*/  LDG.E.64 R10, desc[UR4][R28.64] ;  /* 0x000000041c0a7981 */ /* 0x000f28000c1e1b00 */
[----:B------:R-:W4:Y:S01]  /*0590*/  LDG.E.EL R24, desc[UR4][R2.64] ;  /* 0x0000000402187981 */ /* 0x000f22000c2e1900 */
[----:B-----5:R-:W-:-:S03]  /*05a0*/  IMAD.WIDE R18, R5, 0x4, R18 ;  /* 0x0000000405127825 */ /* 0x020fc600078e0212 */
[----:B------:R0:W5:Y:S04]  /*05b0*/  LDG.E.EL R3, desc[UR4][R30.64] ;  /* 0x000000041e037981 */ /* 0x000168000c2e1900 */
[----:B------:R-:W5:Y:S04]  /*05c0*/  LDG.E.64 R18, desc[UR4][R18.64] ;  /* 0x0000000412127981 */ /* 0x000f68000c1e1b00 */
[----:B------:R-:W5:Y:S01]  /*05d0*/  LDG.E.EL R2, desc[UR4][R34.64] ;  /* 0x0000000422027981 */ /* 0x000f62000c2e1900 */
[----:B------:R-:W-:-:S04]  /*05e0*/  @!P2 FMUL R0, R0, 16777216 ;  /* 0x4b8000000000a820 */ /* 0x000fc80000400000 */
[----:B------:R-:W-:Y:S02]  /*05f0*/  FMUL R9, R9, R0 ;  /* 0x0000000009097220 */ /* 0x000fe40000400000 */
[----:B------:R-:W5:Y:S01]  /*0600*/  LDG.E.EL R0, desc[UR4][R36.64] ;  /* 0x0000000424007981 */ /* 0x000f62000c2e1900 */
[--C-:B---3--:R-:W-:Y:S01]  /*0610*/  FADD R26, R16, -R23.reuse ;  /* 0x80000017101a7221 */ /* 0x108fe20000000000 */
[----:B0-----:R-:W-:Y:S01]  /*0620*/  FADD R30, R17, -R23 ;  /* 0x80000017111e7221 */ /* 0x001fe20000000000 */
[C---:B------:R-:W-:Y:S01]  /*0630*/  FMUL R25, R20.reuse, R25 ;  /* 0x0000001914197220 */ /* 0x040fe20000400000 */
[----:B------:R-:W-:Y:S01]  /*0640*/  FMUL R27, R20, R27 ;  /* 0x0000001b141b7220 */ /* 0x000fe20000400000 */
[C---:B------:R-:W-:Y:S01]  /*0650*/  FMUL R16, R9.reuse, R26 ;  /* 0x0000001a09107220 */ /* 0x040fe20000400000 */
[----:B------:R-:W-:Y:S01]  /*0660*/  FMUL R30, R9, R30 ;  /* 0x0000001e091e7220 */ /* 0x000fe20000400000 */
[----:B--2---:R-:W-:Y:S02]  /*0670*/  FSETP.GT.AND P0, PT, R14, RZ, PT ;  /* 0x000000ff0e00720b */ /* 0x004fe40003f04000 */
[----:B------:R-:W-:-:S02]  /*0680*/  FSETP.GT.AND P1, PT, R15, RZ, PT ;  /* 0x000000ff0f00720b */ /* 0x000fc40003f24000 */
[----:B----4-:R-:W-:Y:S02]  /*0690*/  FSETP.GT.AND P5, PT, R12, RZ, PT ;  /* 0x000000ff0c00720b */ /* 0x010fe40003fa4000 */
[----:B------:R-:W-:Y:S02]  /*06a0*/  FSETP.GT.AND P2, PT, R13, RZ, PT ;  /* 0x000000ff0d00720b */ /* 0x000fe40003f44000 */
[----:B------:R-:W-:Y:S01]  /*06b0*/  FSETP.GT.AND P4, PT, R11, RZ, PT ;  /* 0x000000ff0b00720b */ /* 0x000fe20003f84000 */
[----:B------:R-:W-:-:S04]  /*06c0*/  FFMA R23, R24, R30, R7 ;  /* 0x0000001e18177223 */ /* 0x000fc80000000007 */
[-C--:B------:R-:W-:Y:S02]  /*06d0*/  @!P0 FMUL R14, R14, R6.reuse ;  /* 0x000000060e0e8220 */ /* 0x080fe40000400000 */
[----:B------:R-:W-:Y:S01]  /*06e0*/  @!P1 FMUL R15, R15, R6 ;  /* 0x000000060f0f9220 */ /* 0x000fe20000400000 */
[----:B------:R-:W-:Y:S01]  /*06f0*/  FSETP.GT.AND P0, PT, R10, RZ, PT ;  /* 0x000000ff0a00720b */ /* 0x000fe20003f04000 */
[C-C-:B-----5:R-:W-:Y:S01]  /*0700*/  FFMA R20, R3.reuse, R25, R8.reuse ;  /* 0x0000001903147223 */ /* 0x160fe20000000008 */
[----:B------:R-:W-:Y:S01]  /*0710*/  FFMA R26, R3, R27, R8 ;  /* 0x0000001b031a7223 */ /* 0x000fe20000000008 */
[----:B------:R-:W-:Y:S01]  /*0720*/  FFMA R3, R24, R16, R7 ;  /* 0x0000001018037223 */ /* 0x000fe20000000007 */
[----:B------:R-:W0:Y:S01]  /*0730*/  LDC.64 R8, c[0x0][0x218] ;  /* 0x00008600ff087b82 */ /* 0x000e220000000a00 */
[----:B------:R-:W-:Y:S02]  /*0740*/  FSETP.GT.AND P3, PT, R19, RZ, PT ;  /* 0x000000ff1300720b */ /* 0x000fe40003f64000 */
[----:B------:R-:W-:Y:S01]  /*0750*/  FSETP.GT.AND P1, PT, R18, RZ, PT ;  /* 0x000000ff1200720b */ /* 0x000fe20003f24000 */
[----:B------:R-:W-:-:S04]  /*0760*/  @!P5 FMUL R12, R12, R4 ;  /* 0x000000040c0cd220 */ /* 0x000fc80000400000 */
[----:B------:R-:W1:Y:S01]  /*0770*/  LDC.64 R6, c[0x0][0x210] ;  /* 0x00008400ff067b82 */ /* 0x000e620000000a00 */
[----:B------:R-:W-:Y:S01]  /*0780*/  @!P2 FMUL R13, R13, R4 ;  /* 0x000000040d0da220 */ /* 0x000fe20000400000 */
[----:B------:R-:W-:Y:S01]  /*0790*/  @!P4 FMUL R11, R11, R2 ;  /* 0x000000020b0bc220 */ /* 0x000fe20000400000 */
[----:B------:R-:W-:Y:S02]  /*07a0*/  FSETP.GT.AND P6, PT, R20, RZ, PT ;  /* 0x000000ff1400720b */ /* 0x000fe40003fc4000 */
[----:B------:R-:W-:-:S03]  /*07b0*/  FSETP.GT.AND P5, PT, R26, RZ, PT ;  /* 0x000000ff1a00720b */ /* 0x000fc60003fa4000 */
[----:B------:R-:W2:Y:S01]  /*07c0*/  LDC.64 R16, c[0x0][0x2c0] ;  /* 0x0000b000ff107b82 */ /* 0x000ea20000000a00 */
[----:B------:R-:W-:Y:S02]  /*07d0*/  FSETP.GT.AND P2, PT, R3, RZ, PT ;  /* 0x000000ff0300720b */ /* 0x000fe40003f44000 */
[----:B------:R-:W-:Y:S01]  /*07e0*/  FSETP.GT.AND P4, PT, R23, RZ, PT ;  /* 0x000000ff1700720b */ /* 0x000fe20003f84000 */
[----:B------:R-:W-:Y:S01]  /*07f0*/  @!P0 FMUL R10, R10, R2 ;  /* 0x000000020a0a8220 */ /* 0x000fe20000400000 */
[-C--:B------:R-:W-:Y:S01]  /*0800*/  @!P1 FMUL R18, R18, R22.reuse ;  /* 0x0000001612129220 */ /* 0x080fe20000400000 */
[----:B------:R-:W-:Y:S01]  /*0810*/  @!P3 FMUL R19, R19, R22 ;  /* 0x000000161313b220 */ /* 0x000fe20000400000 */
[----:B------:R-:W-:Y:S01]  /*0820*/  FADD R25, R14, R12 ;  /* 0x0000000c0e197221 */ /* 0x000fe20000000000 */
[----:B------:R-:W-:Y:S01]  /*0830*/  FADD R13, R15, R13 ;  /* 0x0000000d0f0d7221 */ /* 0x000fe20000000000 */
[C---:B------:R-:W-:Y:S01]  /*0840*/  @!P6 FMUL R20, R21.reuse, R20 ;  /* 0x000000141514e220 */ /* 0x040fe20000400000 */
[----:B------:R-:W-:Y:S01]  /*0850*/  @!P5 FMUL R26, R21, R26 ;  /* 0x0000001a151ad220 */ /* 0x000fe20000400000 */
[----:B------:R-:W-:Y:S01]  /*0860*/  FADD R10, R10, R18 ;  /* 0x000000120a0a7221 */ /* 0x000fe20000000000 */
[----:B------:R-:W-:-:S02]  /*0870*/  FADD R2, R11, R19 ;  /* 0x000000130b027221 */ /* 0x000fc40000000000 */
[C---:B------:R-:W-:Y:S02]  /*0880*/  @!P2 FMUL R3, R0.reuse, R3 ;  /* 0x000000030003a220 */ /* 0x040fe40000400000 */
[----:B------:R-:W-:Y:S01]  /*0890*/  @!P4 FMUL R23, R0, R23 ;  /* 0x000000170017c220 */ /* 0x000fe20000400000 */
[----:B------:R-:W-:Y:S01]  /*08a0*/  FADD R20, R20, R25 ;  /* 0x0000001914147221 */ /* 0x000fe20000000000 */
[----:B------:R-:W-:Y:S01]  /*08b0*/  FADD R21, R26, R13 ;  /* 0x0000000d1a157221 */ /* 0x000fe20000000000 */
[----:B------:R-:W-:Y:S01]  /*08c0*/  FADD R10, R3, R10 ;  /* 0x0000000a030a7221 */ /* 0x000fe20000000000 */
[----:B------:R-:W-:Y:S01]  /*08d0*/  FADD R11, R23, R2 ;  /* 0x00000002170b7221 */ /* 0x000fe20000000000 */
[----:B-1----:R-:W-:-:S04]  /*08e0*/  IMAD.WIDE R6, R5, 0x4, R6 ;  /* 0x0000000405067825 */ /* 0x002fc800078e0206 */
[----:B------:R-:W-:Y:S01]  /*08f0*/  FADD R2, R20, R10 ;  /* 0x0000000a14027221 */ /* 0x000fe20000000000 */
[----:B------:R-:W-:Y:S01]  /*0900*/  FADD R3, R21, R11 ;  /* 0x0000000b15037221 */ /* 0x000fe20000000000 */
[C---:B0-----:R-:W-:Y:S01]  /*0910*/  IMAD.WIDE R8, R5.reuse, 0x4, R8 ;  /* 0x0000000405087825 */ /* 0x041fe200078e0208 */
[----:B------:R-:W-:Y:S03]  /*0920*/  STG.E.64 desc[UR4][R6.64], R10 ;  /* 0x0000000a06007986 */ /* 0x000fe6000c101b04 */
[----:B--2---:R-:W-:Y:S01]  /*0930*/  IMAD.WIDE R16, R5, 0x4, R16 ;  /* 0x0000000405107825 */ /* 0x004fe200078e0210 */
[----:B------:R-:W-:Y:S04]  /*0940*/  STG.E.64 desc[UR4][R8.64], R20 ;  /* 0x0000001408007986 */ /* 0x000fe8000c101b04 */
[----:B------:R-:W-:Y:S01]  /*0950*/  STG.E.64 desc[UR4][R16.64], R2 ;  /* 0x0000000210007986 */ /* 0x000fe2000c101b04 */
[----:B------:R-:W-:Y:S05]  /*0960*/  EXIT ;  /* 0x000000000000794d */ /* 0x000fea0003800000 */
.L_x_0:
[----:B------:R-:W-:-:S00]  /*0970*/  BRA `(.L_x_0) ;  /* 0xfffffffc00fc7947 */ /* 0x000fc0000383ffff */
[----:B------:R-:W-:-:S00]  /*0980*/  NOP ;  /* 0x0000000000007918 */ /* 0x000fc00000000000 */
[----:B------:R-:W-:-:S00]  /*0990*/  NOP ;  /* 0x0000000000007918 */ /* 0x000fc00000000000 */
[----:B------:R-:W-:-:S00]  /*09a0*/  NOP ;  /* 0x0000000000007918 */ /* 0x000fc00000000000 */
[----:B------:R-:W-:-:S00]  /*09b0*/  NOP ;  /* 0x0000000000007918 */ /* 0x000fc00000000000 */
[----:B------:R-:W-:-:S00]  /*09c0*/  NOP ;  /* 0x0000000000007918 */ /* 0x000fc00000000000 */
[----:B------:R-:W-:-:S00]  /*09d0*/  NOP ;  /* 0x0000000000007918 */ /* 0x000fc00000000000 */
[----:B------:R-:W-:-:S00]  /*09e0*/  NOP ;  /* 0x0000000000007918 */ /* 0x000fc00000000000 */
[----:B------:R-:W-:-:S00]  /*09f0*/  NOP ;  /* 0x0000000000007918 */ /* 0x000fc00000000000 */
.L_x_1:


//--------------------- .nv.global.init           --------------------------
	.section	.nv.global.init,"aw",@progbits
.nv.global.init:
	.type		_$_str,@object
	.size		_$_str,(_$_str_$_2 - _$_str)
_$_str:
        /*0000*/ 	.byte	0x5f, 0x5f, 0x43, 0x55, 0x44, 0x41, 0x5f, 0x46, 0x54, 0x5a, 0x00
	.type		_$_str_$_2,@object
	.size		_$_str_$_2,(.L_1 - _$_str_$_2)
_$_str_$_2:
        /*000b*/ 	.byte	0x5f, 0x5f, 0x43, 0x55, 0x44, 0x41, 0x5f, 0x50, 0x52, 0x45, 0x43, 0x5f, 0x53, 0x51, 0x52, 0x54
        /*001b*/ 	.byte	0x00
.L_1:


//--------------------- .nv.constant0.triton_poi_fused__native_batch_norm_legit_no_training__prelu_kernel_add_25 --------------------------
	.section	.nv.constant0.triton_poi_fused__native_batch_norm_legit_no_training__prelu_kernel_add_25,"a",@progbits
	.sectionflags	@""
	.align	4
.nv.constant0.triton_poi_fused__native_batch_norm_legit_no_training__prelu_kernel_add_25:
	.zero		716
